	.headerflags	@"EF_CUDA_TEXMODE_UNIFIED EF_CUDA_64BIT_ADDRESS EF_CUDA_ACCELERATORS EF_CUDA_SM90 EF_CUDA_VIRTUAL_SM(EF_CUDA_SM90)"
	.elftype	@"ET_EXEC"


//--------------------- .nv.info                  --------------------------
	.section	.nv.info,"",@"SHT_CUDA_INFO"
	.align	4


	//----- nvinfo : EIATTR_REGCOUNT
	.align		4
        /*0000*/ 	.byte	0x04, 0x2f
        /*0002*/ 	.short	(.L_3 - .L_2)
	.align		4
.L_2:
        /*0004*/ 	.word	index@(triton_poi_fused__native_batch_norm_legit_no_training_add_8)
        /*0008*/ 	.word	0x0000001e


	//----- nvinfo : EIATTR_MIN_STACK_SIZE
	.align		4
.L_3:
        /*000c*/ 	.byte	0x04, 0x12
        /*000e*/ 	.short	(.L_5 - .L_4)
	.align		4
.L_4:
        /*0010*/ 	.word	index@(triton_poi_fused__native_batch_norm_legit_no_training_add_8)
        /*0014*/ 	.word	0x00000000


	//----- nvinfo : EIATTR_FRAME_SIZE
	.align		4
.L_5:
        /*0018*/ 	.byte	0x04, 0x11
        /*001a*/ 	.short	(.L_7 - .L_6)
	.align		4
.L_6:
        /*001c*/ 	.word	index@(triton_poi_fused__native_batch_norm_legit_no_training_add_8)
        /*0020*/ 	.word	0x00000000


	//----- nvinfo : EIATTR_MIN_STACK_SIZE
	.align		4
.L_7:
        /*0024*/ 	.byte	0x04, 0x12
        /*0026*/ 	.short	(.L_9 - .L_8)
	.align		4
.L_8:
        /*0028*/ 	.word	index@(triton_poi_fused__native_batch_norm_legit_no_training_add_8)
        /*002c*/ 	.word	0x00000000
.L_9:


//--------------------- .nv.info.triton_poi_fused__native_batch_norm_legit_no_training_add_8 --------------------------
	.section	.nv.info.triton_poi_fused__native_batch_norm_legit_no_training_add_8,"",@"SHT_CUDA_INFO"
	.sectionflags	@""
	.align	4


	//----- nvinfo : EIATTR_CUDA_API_VERSION
	.align		4
        /*0000*/ 	.byte	0x04, 0x37
        /*0002*/ 	.short	(.L_11 - .L_10)
.L_10:
        /*0004*/ 	.word	0x0000007c


	//----- nvinfo : EIATTR_KPARAM_INFO
	.align		4
.L_11:
        /*0008*/ 	.byte	0x04, 0x17
        /*000a*/ 	.short	(.L_13 - .L_12)
.L_12:
        /*000c*/ 	.word	0x00000000
        /*0010*/ 	.short	0x0008
        /*0012*/ 	.short	0x003c
        /*0014*/ 	.byte	0x00, 0xf0, 0x11, 0x00


	//----- nvinfo : EIATTR_KPARAM_INFO
	.align		4
.L_13:
        /*0018*/ 	.byte	0x04, 0x17
        /*001a*/ 	.short	(.L_15 - .L_14)
.L_14:
        /*001c*/ 	.word	0x00000000
        /*0020*/ 	.short	0x0007
        /*0022*/ 	.short	0x0038
        /*0024*/ 	.byte	0x00, 0xf0, 0x11, 0x00


	//----- nvinfo : EIATTR_KPARAM_INFO
	.align		4
.L_15:
        /*0028*/ 	.byte	0x04, 0x17
        /*002a*/ 	.short	(.L_17 - .L_16)
.L_16:
        /*002c*/ 	.word	0x00000000
        /*0030*/ 	.short	0x0006
        /*0032*/ 	.short	0x0030
        /*0034*/ 	.byte	0x00, 0xf4, 0x21, 0x00


	//----- nvinfo : EIATTR_KPARAM_INFO
	.align		4
.L_17:
        /*0038*/ 	.byte	0x04, 0x17
        /*003a*/ 	.short	(.L_19 - .L_18)
.L_18:
        /*003c*/ 	.word	0x00000000
        /*0040*/ 	.short	0x0005
        /*0042*/ 	.short	0x0028
        /*0044*/ 	.byte	0x00, 0xf4, 0x21, 0x00


	//----- nvinfo : EIATTR_KPARAM_INFO
	.align		4
.L_19:
        /*0048*/ 	.byte	0x04, 0x17
        /*004a*/ 	.short	(.L_21 - .L_20)
.L_20:
        /*004c*/ 	.word	0x00000000
        /*0050*/ 	.short	0x0004
        /*0052*/ 	.short	0x0020
        /*0054*/ 	.byte	0x00, 0xf4, 0x21, 0x00


	//----- nvinfo : EIATTR_KPARAM_INFO
	.align		4
.L_21:
        /*0058*/ 	.byte	0x04, 0x17
        /*005a*/ 	.short	(.L_23 - .L_22)
.L_22:
        /*005c*/ 	.word	0x00000000
        /*0060*/ 	.short	0x0003
        /*0062*/ 	.short	0x0018
        /*0064*/ 	.byte	0x00, 0xf4, 0x21, 0x00


	//----- nvinfo : EIATTR_KPARAM_INFO
	.align		4
.L_23:
        /*0068*/ 	.byte	0x04, 0x17
        /*006a*/ 	.short	(.L_25 - .L_24)
.L_24:
        /*006c*/ 	.word	0x00000000
        /*0070*/ 	.short	0x0002
        /*0072*/ 	.short	0x0010
        /*0074*/ 	.byte	0x00, 0xf4, 0x21, 0x00


	//----- nvinfo : EIATTR_KPARAM_INFO
	.align		4
.L_25:
        /*0078*/ 	.byte	0x04, 0x17
        /*007a*/ 	.short	(.L_27 - .L_26)
.L_26:
        /*007c*/ 	.word	0x00000000
        /*0080*/ 	.short	0x0001
        /*0082*/ 	.short	0x0008
        /*0084*/ 	.byte	0x00, 0xf4, 0x21, 0x00


	//----- nvinfo : EIATTR_KPARAM_INFO
	.align		4
.L_27:
        /*0088*/ 	.byte	0x04, 0x17
        /*008a*/ 	.short	(.L_29 - .L_28)
.L_28:
        /*008c*/ 	.word	0x00000000
        /*0090*/ 	.short	0x0000
        /*0092*/ 	.short	0x0000
        /*0094*/ 	.byte	0x00, 0xf4, 0x21, 0x00


	//----- nvinfo : EIATTR_SPARSE_MMA_MASK
	.align		4
.L_29:
        /*0098*/ 	.byte	0x03, 0x50
        /*009a*/ 	.short	0x0000


	//----- nvinfo : EIATTR_MAXREG_COUNT
	.align		4
        /*009c*/ 	.byte	0x03, 0x1b
        /*009e*/ 	.short	0x00ff


	//----- nvinfo : EIATTR_EXIT_INSTR_OFFSETS
	.align		4
        /*00a0*/ 	.byte	0x04, 0x1c
        /*00a2*/ 	.short	(.L_31 - .L_30)


	//   ....[0]....
.L_30:
        /*00a4*/ 	.word	0x00000440


	//   ....[1]....
        /*00a8*/ 	.word	0x00000520


	//----- nvinfo : EIATTR_REQNTID
	.align		4
.L_31:
        /*00ac*/ 	.byte	0x04, 0x10
        /*00ae*/ 	.short	(.L_33 - .L_32)
.L_32:
        /*00b0*/ 	.word	0x00000080
        /*00b4*/ 	.word	0x00000001
        /*00b8*/ 	.word	0x00000001


	//----- nvinfo : EIATTR_CBANK_PARAM_SIZE
	.align		4
.L_33:
        /*00bc*/ 	.byte	0x03, 0x19
        /*00be*/ 	.short	0x0040


	//----- nvinfo : EIATTR_PARAM_CBANK
	.align		4
        /*00c0*/ 	.byte	0x04, 0x0a
        /*00c2*/ 	.short	(.L_35 - .L_34)
	.align		4
.L_34:
        /*00c4*/ 	.word	index@(.nv.constant0.triton_poi_fused__native_batch_norm_legit_no_training_add_8)
        /*00c8*/ 	.short	0x0210
        /*00ca*/ 	.short	0x0040


	//----- nvinfo : EIATTR_SW_WAR
	.align		4
.L_35:
        /*00cc*/ 	.byte	0x04, 0x36
        /*00ce*/ 	.short	(.L_37 - .L_36)
.L_36:
        /*00d0*/ 	.word	0x00000008
.L_37:


//--------------------- .nv.callgraph             --------------------------
	.section	.nv.callgraph,"",@"SHT_CUDA_CALLGRAPH"
	.align	4
	.sectionentsize	8
	.align		4
        /*0000*/ 	.word	0x00000000
	.align		4
        /*0004*/ 	.word	0xffffffff
	.align		4
        /*0008*/ 	.word	0x00000000
	.align		4
        /*000c*/ 	.word	0xfffffffe
	.align		4
        /*0010*/ 	.word	0x00000000
	.align		4
        /*0014*/ 	.word	0xfffffffd
	.align		4
        /*0018*/ 	.word	0x00000000
	.align		4
        /*001c*/ 	.word	0xfffffffc


//--------------------- .nv.constant4             --------------------------
	.section	.nv.constant4,"a",@progbits
	.align	8
	.align		8
.nv.constant4:
        /*0000*/ 	.dword	_$_str
	.align		8
        /*0008*/ 	.dword	_$_str_$_2


//--------------------- .text.triton_poi_fused__native_batch_norm_legit_no_training_add_8 --------------------------
	.section	.text.triton_poi_fused__native_batch_norm_legit_no_training_add_8,"ax",@progbits
	.sectionflags	@"SHF_BARRIERS=1"
	.align	128
        .global         triton_poi_fused__native_batch_norm_legit_no_training_add_8
        .type           triton_poi_fused__native_batch_norm_legit_no_training_add_8,@function
        .size           triton_poi_fused__native_batch_norm_legit_no_training_add_8,(.L_x_1 - triton_poi_fused__native_batch_norm_legit_no_training_add_8)
        .other          triton_poi_fused__native_batch_norm_legit_no_training_add_8,@"STO_CUDA_ENTRY STV_DEFAULT"
triton_poi_fused__native_batch_norm_legit_no_training_add_8:
.text.triton_poi_fused__native_batch_norm_legit_no_training_add_8:
[----:B------:R-:W0:Y:S01]  /*0000*/  LDC R1, c[0x0][0x28] ;  /* 0x00000a00ff017b82 */ /* 0x000e220000000800 */
[----:B------:R-:W1:Y:S07]  /*0010*/  S2R R15, SR_CTAID.X ;  /* 0x00000000000f7919 */ /* 0x000e6e0000002500 */
[----:B------:R-:W2:Y:S01]  /*0020*/  LDC.64 R8, c[0x0][0x228] ;  /* 0x00008a00ff087b82 */ /* 0x000ea20000000a00 */
[----:B------:R-:W-:Y:S01]  /*0030*/  HFMA2.MMA R18, -RZ, RZ, 0, 0 ;  /* 0x00000000ff127435 */ /* 0x000fe200000001ff */
[----:B------:R-:W-:Y:S01]  /*0040*/  ULDC.64 UR6, c[0x0][0x208] ;  /* 0x0000820000067ab9 */ /* 0x000fe20000000a00 */
[----:B------:R-:W3:Y:S01]  /*0050*/  S2R R14, SR_TID.X ;  /* 0x00000000000e7919 */ /* 0x000ee20000002100 */
[----:B------:R-:W4:Y:S04]  /*0060*/  S2R R0, SR_CTAID.Y ;  /* 0x0000000000007919 */ /* 0x000f280000002600 */
[----:B------:R-:W5:Y:S08]  /*0070*/  LDC.64 R10, c[0x0][0x218] ;  /* 0x00008600ff0a7b82 */ /* 0x000f700000000a00 */
[----:B------:R-:W3:Y:S08]  /*0080*/  LDC.64 R12, c[0x0][0x220] ;  /* 0x00008800ff0c7b82 */ /* 0x000ef00000000a00 */
[----:B------:R-:W5:Y:S01]  /*0090*/  LDC.64 R4, c[0x0][0x230] ;  /* 0x00008c00ff047b82 */ /* 0x000f620000000a00 */
[C---:B-1----:R-:W-:Y:S01]  /*00a0*/  ISETP.GE.AND P2, PT, R15.reuse, 0x18, PT ;  /* 0x000000180f00780c */ /* 0x042fe20003f46270 */
[----:B--2---:R-:W-:-:S06]  /*00b0*/  IMAD.WIDE R8, R15, 0x4, R8 ;  /* 0x000000040f087825 */ /* 0x004fcc00078e0208 */
[----:B------:R-:W1:Y:S08]  /*00c0*/  LDC.64 R2, c[0x0][0x238] ;  /* 0x00008e00ff027b82 */ /* 0x000e700000000a00 */
[----:B------:R-:W2:Y:S01]  /*00d0*/  LDC.64 R6, c[0x0][0x210] ;  /* 0x00008400ff067b82 */ /* 0x000ea20000000a00 */
[----:B------:R5:W2:Y:S01]  /*00e0*/  @!P2 LDG.E.EL R18, desc[UR6][R8.64] ;  /* 0x000000060812a981 */ /* 0x000aa2000c2e1900 */
[----:B---3--:R-:W-:Y:S01]  /*00f0*/  LOP3.LUT R17, R14, 0x7f, RZ, 0xc0, !PT ;  /* 0x0000007f0e117812 */ /* 0x008fe200078ec0ff */
[----:B0-----:R-:W-:-:S03]  /*0100*/  IMAD.WIDE R12, R15, 0x4, R12 ;  /* 0x000000040f0c7825 */ /* 0x001fc600078e020c */
[----:B----4-:R-:W-:-:S04]  /*0110*/  PRMT R16, R17, 0x6540, R0 ;  /* 0x0000654011107816 */ /* 0x010fc80000000000 */
[C---:B------:R-:W-:Y:S01]  /*0120*/  LOP3.LUT R20, R16.reuse, 0x80, RZ, 0xfc, !PT ;  /* 0x0000008010147812 */ /* 0x040fe200078efcff */
[----:B------:R-:W-:Y:S01]  /*0130*/  IMAD R19, R16, 0x18, R15 ;  /* 0x0000001810137824 */ /* 0x000fe200078e020f */
[----:B------:R-:W-:-:S03]  /*0140*/  MOV R16, RZ ;  /* 0x000000ff00107202 */ /* 0x000fc60000000f00 */
[----:B------:R-:W-:Y:S01]  /*0150*/  IMAD R23, R20, 0x18, R15 ;  /* 0x0000001814177824 */ /* 0x000fe200078e020f */
[----:B------:R-:W-:Y:S01]  /*0160*/  CS2R R20, SRZ ;  /* 0x0000000000147805 */ /* 0x000fe2000001ff00 */
[----:B-----5:R-:W-:Y:S01]  /*0170*/  IMAD.WIDE R8, R19, 0x4, R10 ;  /* 0x0000000413087825 */ /* 0x020fe200078e020a */
[----:B------:R-:W-:-:S03]  /*0180*/  HFMA2.MMA R22, -RZ, RZ, 0, 0 ;  /* 0x00000000ff167435 */ /* 0x000fc600000001ff */
[----:B------:R-:W-:Y:S01]  /*0190*/  IMAD.WIDE R10, R23, 0x4, R10 ;  /* 0x00000004170a7825 */ /* 0x000fe200078e020a */
[----:B------:R0:W3:Y:S01]  /*01a0*/  @!P2 LDG.E.EL R16, desc[UR6][R8.64] ;  /* 0x000000060810a981 */ /* 0x0000e2000c2e1900 */
[----:B------:R-:W-:-:S03]  /*01b0*/  CS2R R26, SRZ ;  /* 0x00000000001a7805 */ /* 0x000fc6000001ff00 */
[----:B------:R-:W3:Y:S01]  /*01c0*/  @!P2 LDG.E.EL R21, desc[UR6][R12.64] ;  /* 0x000000060c15a981 */ /* 0x000ee2000c2e1900 */
[----:B------:R-:W-:-:S03]  /*01d0*/  IMAD.WIDE R4, R15, 0x4, R4 ;  /* 0x000000040f047825 */ /* 0x000fc600078e0204 */
[----:B------:R-:W4:Y:S01]  /*01e0*/  @!P2 LDG.E.EL R20, desc[UR6][R10.64] ;  /* 0x000000060a14a981 */ /* 0x000f22000c2e1900 */
[----:B-1----:R-:W-:-:S03]  /*01f0*/  IMAD.WIDE R2, R15, 0x4, R2 ;  /* 0x000000040f027825 */ /* 0x002fc600078e0202 */
[----:B------:R-:W5:Y:S01]  /*0200*/  @!P2 LDG.E.EL R22, desc[UR6][R4.64] ;  /* 0x000000060416a981 */ /* 0x000f62000c2e1900 */
[----:B--2---:R-:W-:-:S03]  /*0210*/  IMAD.WIDE R24, R19, 0x4, R6 ;  /* 0x0000000413187825 */ /* 0x004fc600078e0206 */
[----:B------:R1:W5:Y:S01]  /*0220*/  @!P2 LDG.E.EL R27, desc[UR6][R2.64] ;  /* 0x00000006021ba981 */ /* 0x000362000c2e1900 */
[----:B0-----:R-:W-:Y:S01]  /*0230*/  IMAD.WIDE R8, R23, 0x4, R6 ;  /* 0x0000000417087825 */ /* 0x001fe200078e0206 */
[----:B------:R-:W-:Y:S02]  /*0240*/  MOV R6, RZ ;  /* 0x000000ff00067202 */ /* 0x000fe40000000f00 */
[----:B------:R-:W2:Y:S04]  /*0250*/  @!P2 LDG.E.EL R26, desc[UR6][R24.64] ;  /* 0x00000006181aa981 */ /* 0x000ea8000c2e1900 */
[----:B------:R-:W2:Y:S01]  /*0260*/  @!P2 LDG.E.EL R6, desc[UR6][R8.64] ;  /* 0x000000060806a981 */ /* 0x000ea2000c2e1900 */
[----:B------:R-:W0:Y:S01]  /*0270*/  S2UR UR5, SR_CgaCtaId ;  /* 0x00000000000579c3 */ /* 0x000e220000008800 */
[----:B-1----:R-:W-:Y:S01]  /*0280*/  HFMA2.MMA R2, -RZ, RZ, 1.625, 0 ;  /* 0x3e800000ff027435 */ /* 0x002fe200000001ff */
[----:B------:R-:W-:Y:S01]  /*0290*/  UMOV UR4, 0x400 ;  /* 0x0000040000047882 */ /* 0x000fe20000000000 */
[----:B------:R-:W-:-:S04]  /*02a0*/  SHF.L.U32 R14, R14, 0x1, RZ ;  /* 0x000000010e0e7819 */ /* 0x000fc800000006ff */
[----:B------:R-:W-:Y:S01]  /*02b0*/  LOP3.LUT R5, R14, 0xfe, RZ, 0xc0, !PT ;  /* 0x000000fe0e057812 */ /* 0x000fe200078ec0ff */
[----:B0-----:R-:W-:-:S06]  /*02c0*/  UPRMT UR4, UR5, 0x654, UR4 ;  /* 0x0000065405047896 */ /* 0x001fcc0008000004 */
[----:B------:R-:W-:Y:S01]  /*02d0*/  LEA R17, R17, UR4, 0x2 ;  /* 0x0000000411117c11 */ /* 0x000fe2000f8e10ff */
[----:B------:R-:W-:-:S04]  /*02e0*/  FADD R18, R18, 9.9999997473787516356e-06 ;  /* 0x3727c5ac12127421 */ /* 0x000fc80000000000 */
[----:B------:R-:W0:Y:S02]  /*02f0*/  MUFU.SQRT R7, R18 ;  /* 0x0000001200077308 */ /* 0x000e240000002000 */
[C---:B0-----:R-:W-:Y:S02]  /*0300*/  FSETP.GT.AND P0, PT, R7.reuse, 8.50705917302346158658e+37, PT ;  /* 0x7e8000000700780b */ /* 0x041fe40003f04000 */
[----:B------:R-:W-:Y:S02]  /*0310*/  FSETP.GEU.AND P1, PT, R7, 1.175494350822287508e-38, PT ;  /* 0x008000000700780b */ /* 0x000fe40003f2e000 */
[----:B------:R-:W-:Y:S01]  /*0320*/  FSEL R2, R2, 1, P0 ;  /* 0x3f80000002027808 */ /* 0x000fe20000000000 */
[C---:B---3--:R-:W-:Y:S01]  /*0330*/  FADD R16, -R21.reuse, R16 ;  /* 0x0000001015107221 */ /* 0x048fe20000000100 */
[----:B----4-:R-:W-:-:S07]  /*0340*/  FADD R20, -R21, R20 ;  /* 0x0000001415147221 */ /* 0x010fce0000000100 */
[----:B------:R-:W-:Y:S02]  /*0350*/  @P0 FMUL R7, R7, 0.25 ;  /* 0x3e80000007070820 */ /* 0x000fe40000400000 */
[----:B------:R-:W-:Y:S02]  /*0360*/  @!P1 FMUL R2, R2, 16777216 ;  /* 0x4b80000002029820 */ /* 0x000fe40000400000 */
[----:B------:R-:W-:-:S06]  /*0370*/  @!P1 FMUL R7, R7, 16777216 ;  /* 0x4b80000007079820 */ /* 0x000fcc0000400000 */
[----:B------:R-:W0:Y:S02]  /*0380*/  MUFU.RCP R7, R7 ;  /* 0x0000000700077308 */ /* 0x000e240000001000 */
[----:B0-----:R-:W-:Y:S01]  /*0390*/  FMUL R3, R7, R2 ;  /* 0x0000000207037220 */ /* 0x001fe20000400000 */
[----:B------:R-:W-:-:S03]  /*03a0*/  LEA R2, R5, UR4, 0x2 ;  /* 0x0000000405027c11 */ /* 0x000fc6000f8e10ff */
[-C--:B------:R-:W-:Y:S01]  /*03b0*/  FMUL R16, R16, R3.reuse ;  /* 0x0000000310107220 */ /* 0x080fe20000400000 */
[----:B------:R-:W-:-:S03]  /*03c0*/  FMUL R20, R20, R3 ;  /* 0x0000000314147220 */ /* 0x000fc60000400000 */
[-CC-:B-----5:R-:W-:Y:S01]  /*03d0*/  FFMA R3, R16, R22.reuse, R27.reuse ;  /* 0x0000001610037223 */ /* 0x1a0fe2000000001b */
[----:B------:R-:W-:-:S03]  /*03e0*/  FFMA R27, R20, R22, R27 ;  /* 0x00000016141b7223 */ /* 0x000fc6000000001b */
[----:B--2---:R-:W-:Y:S01]  /*03f0*/  FADD R3, R3, R26 ;  /* 0x0000001a03037221 */ /* 0x004fe20000000000 */
[----:B------:R-:W-:-:S04]  /*0400*/  FADD R6, R27, R6 ;  /* 0x000000061b067221 */ /* 0x000fc80000000000 */
[----:B------:R0:W-:Y:S04]  /*0410*/  STS [R17], R3 ;  /* 0x0000000311007388 */ /* 0x0001e80000000800 */
[----:B------:R0:W-:Y:S01]  /*0420*/  STS [R17+0x200], R6 ;  /* 0x0002000611007388 */ /* 0x0001e20000000800 */
[----:B------:R-:W-:Y:S06]  /*0430*/  BAR.SYNC.DEFER_BLOCKING 0x0 ;  /* 0x0000000000007b1d */ /* 0x000fec0000010000 */
[----:B0-----:R-:W-:Y:S05]  /*0440*/  @P2 EXIT ;  /* 0x000000000000294d */ /* 0x001fea0003800000 */
[----:B------:R-:W0:Y:S01]  /*0450*/  LDS.64 R2, [R2] ;  /* 0x0000000002027984 */ /* 0x000e220000000a00 */
[--C-:B------:R-:W-:Y:S02]  /*0460*/  SHF.R.S32.HI R7, RZ, 0x17, R0.reuse ;  /* 0x00000017ff077819 */ /* 0x100fe40000011400 */
[----:B------:R-:W-:Y:S02]  /*0470*/  PRMT R0, R5, 0x6540, R0 ;  /* 0x0000654005007816 */ /* 0x000fe40000000000 */
[----:B------:R-:W-:Y:S01]  /*0480*/  SGXT R7, R7, 0x1 ;  /* 0x000000010707781a */ /* 0x000fe20000000200 */
[----:B------:R-:W1:Y:S03]  /*0490*/  LDC.64 R4, c[0x0][0x240] ;  /* 0x00009000ff047b82 */ /* 0x000e660000000a00 */
[----:B------:R-:W-:-:S04]  /*04a0*/  LEA.HI R7, R7, R0, RZ, 0x8 ;  /* 0x0000000007077211 */ /* 0x000fc800078f40ff */
[----:B------:R-:W-:Y:S02]  /*04b0*/  LOP3.LUT R9, R7, 0xffffff00, RZ, 0xc0, !PT ;  /* 0xffffff0007097812 */ /* 0x000fe400078ec0ff */
[----:B------:R-:W-:Y:S02]  /*04c0*/  SHF.R.S32.HI R7, RZ, 0x8, R7 ;  /* 0x00000008ff077819 */ /* 0x000fe40000011407 */
[----:B------:R-:W-:-:S04]  /*04d0*/  IADD3 R0, R0, -R9, RZ ;  /* 0x8000000900007210 */ /* 0x000fc80007ffe0ff */
[----:B------:R-:W-:-:S05]  /*04e0*/  LEA R0, R15, R0, 0x8 ;  /* 0x000000000f007211 */ /* 0x000fca00078e40ff */
[----:B------:R-:W-:-:S04]  /*04f0*/  IMAD R7, R7, 0x1800, R0 ;  /* 0x0000180007077824 */ /* 0x000fc800078e0200 */
[----:B-1----:R-:W-:-:S05]  /*0500*/  IMAD.WIDE R4, R7, 0x4, R4 ;  /* 0x0000000407047825 */ /* 0x002fca00078e0204 */
[----:B0-----:R-:W-:Y:S01]  /*0510*/  STG.E.64 desc[UR6][R4.64], R2 ;  /* 0x0000000204007986 */ /* 0x001fe2000c101b06 */
[----:B------:R-:W-:Y:S05]  /*0520*/  EXIT ;  /* 0x000000000000794d */ /* 0x000fea0003800000 */
.L_x_0:
[----:B------:R-:W-:-:S00]  /*0530*/  BRA `(.L_x_0) ;  /* 0xfffffffc00fc7947 */ /* 0x000fc0000383ffff */
[----:B------:R-:W-:-:S00]  /*0540*/  NOP ;  /* 0x0000000000007918 */ /* 0x000fc00000000000 */
        /* <DEDUP_REMOVED lines=11> */
.L_x_1:


//--------------------- .nv.global.init           --------------------------
	.section	.nv.global.init,"aw",@progbits
.nv.global.init:
	.type		_$_str,@object
	.size		_$_str,(_$_str_$_2 - _$_str)
_$_str:
        /*0000*/ 	.byte	0x5f, 0x5f, 0x43, 0x55, 0x44, 0x41, 0x5f, 0x46, 0x54, 0x5a, 0x00
	.type		_$_str_$_2,@object
	.size		_$_str_$_2,(.L_1 - _$_str_$_2)
_$_str_$_2:
        /*000b*/ 	.byte	0x5f, 0x5f, 0x43, 0x55, 0x44, 0x41, 0x5f, 0x50, 0x52, 0x45, 0x43, 0x5f, 0x53, 0x51, 0x52, 0x54
        /*001b*/ 	.byte	0x00
.L_1:


//--------------------- .nv.shared.triton_poi_fused__native_batch_norm_legit_no_training_add_8 --------------------------
	.section	.nv.shared.triton_poi_fused__native_batch_norm_legit_no_training_add_8,"aw",@nobits
	.sectionflags	@""
	.align	16
	.zero		1024


//--------------------- .nv.constant0.triton_poi_fused__native_batch_norm_legit_no_training_add_8 --------------------------
	.section	.nv.constant0.triton_poi_fused__native_batch_norm_legit_no_training_add_8,"a",@progbits
	.sectionflags	@""
	.align	4
.nv.constant0.triton_poi_fused__native_batch_norm_legit_no_training_add_8:
	.zero		592
